//
// Generated by NVIDIA NVVM Compiler
//
// Compiler Build ID: CL-36424714
// Cuda compilation tools, release 13.0, V13.0.88
// Based on NVVM 20.0.0
//

.version 9.0
.target sm_100
.address_size 64

	// .globl	_Z3minv
.extern .func  (.param .b32 func_retval0) vprintf
(
	.param .b64 vprintf_param_0,
	.param .b64 vprintf_param_1
)
;
.global .align 1 .b8 $str[39] = {72, 101, 108, 108, 111, 32, 119, 111, 114, 108, 100, 33, 32, 73, 39, 109, 32, 97, 32, 116, 104, 114, 101, 97, 100, 32, 105, 110, 32, 98, 108, 111, 99, 107, 32, 37, 100, 10};

.visible .entry _Z3minv()
{
	.local .align 8 .b8 	__local_depot0[8];
	.reg .b64 	%SP;
	.reg .b64 	%SPL;
	.reg .b32 	%r<4>;
	.reg .b64 	%rd<5>;

	mov.u64 	%SPL, __local_depot0;
	cvta.local.u64 	%SP, %SPL;
	add.u64 	%rd1, %SP, 0;
	add.u64 	%rd2, %SPL, 0;
	mov.u32 	%r1, %ctaid.x;
	st.local.u32 	[%rd2], %r1;
	mov.u64 	%rd3, $str;
	cvta.global.u64 	%rd4, %rd3;
	{ // callseq 0, 0
	.param .b64 param0;
	st.param.b64 	[param0], %rd4;
	.param .b64 param1;
	st.param.b64 	[param1], %rd1;
	.param .b32 retval0;
	call.uni (retval0), 
	vprintf, 
	(
	param0, 
	param1
	);
	ld.param.b32 	%r2, [retval0];
	} // callseq 0
	ret;

}


// ===== COMPILED SASS (sm_100) =====

	.target	sm_100

	.elftype	@"ET_EXEC"


//--------------------- .note.nv.tkinfo           --------------------------
	.section	.note.nv.tkinfo,"",@"SHT_NOTE"
	.sectionflags	@"SHF_NOTE_NV_TKINFO"
	.tkinfo
        /*0018*/ 	.word	0x00000002
        /*0030*/ 	.string	""
        /*0030*/ 	.string	"ptxas"
        /*0030*/ 	.string	"Cuda compilation tools, release 13.0, V13.0.88"
        /*0030*/ 	.string	"Build cuda_13.0.r13.0/compiler.36424714_0"
        /*0030*/ 	.string	"-arch sm_100 -m 64 "



//--------------------- .note.nv.cuinfo           --------------------------
	.section	.note.nv.cuinfo,"",@"SHT_NOTE"
	.sectionflags	@"SHF_NOTE_NV_CUINFO"
        /*0018*/ 	.short	0x0002
        /*001a*/ 	.short	0x0064
        /*001c*/ 	.short	0x0082
	.zero		2


//--------------------- .nv.info                  --------------------------
	.section	.nv.info,"",@"SHT_CUDA_INFO"
	.align	4


	//----- nvinfo : EIATTR_REGCOUNT
	.align		4
        /*0000*/ 	.byte	0x04, 0x2f
        /*0002*/ 	.short	(.L_2 - .L_1)
	.align		4
.L_1:
        /*0004*/ 	.word	index@(_Z3minv)
        /*0008*/ 	.word	0x00000018


	//----- nvinfo : EIATTR_FRAME_SIZE
	.align		4
.L_2:
        /*000c*/ 	.byte	0x04, 0x11
        /*000e*/ 	.short	(.L_4 - .L_3)
	.align		4
.L_3:
        /*0010*/ 	.word	index@(_Z3minv)
        /*0014*/ 	.word	0x00000008


	//----- nvinfo : EIATTR_MIN_STACK_SIZE
	.align		4
.L_4:
        /*0018*/ 	.byte	0x04, 0x12
        /*001a*/ 	.short	(.L_6 - .L_5)
	.align		4
.L_5:
        /*001c*/ 	.word	index@(_Z3minv)
        /*0020*/ 	.word	0x00000008
.L_6:


//--------------------- .nv.compat                --------------------------
	.section	.nv.compat,"",@"SHT_CUDA_COMPAT_INFO"
	.align	4
        /*0000*/ 	.byte	0x02, 0x09, 0x00, 0x00, 0x02, 0x02, 0x01, 0x00, 0x02, 0x05, 0x05, 0x00, 0x03, 0x07, 0x01, 0x01
        /*0010*/ 	.byte	0x02, 0x03, 0x00, 0x00, 0x02, 0x06, 0x01, 0x00, 0x04, 0x0b, 0x08, 0x00, 0x09, 0x00, 0x00, 0x00
        /*0020*/ 	.byte	0x00, 0x00, 0x00, 0x00


//--------------------- .nv.info._Z3minv          --------------------------
	.section	.nv.info._Z3minv,"",@"SHT_CUDA_INFO"
	.sectionflags	@""
	.align	4


	//----- nvinfo : EIATTR_CUDA_API_VERSION
	.align		4
        /*0000*/ 	.byte	0x04, 0x37
        /*0002*/ 	.short	(.L_8 - .L_7)
.L_7:
        /*0004*/ 	.word	0x00000082


	//----- nvinfo : EIATTR_SPARSE_MMA_MASK
	.align		4
.L_8:
        /*0008*/ 	.byte	0x03, 0x50
        /*000a*/ 	.short	0x0000


	//----- nvinfo : EIATTR_MAXREG_COUNT
	.align		4
        /*000c*/ 	.byte	0x03, 0x1b
        /*000e*/ 	.short	0x00ff


	//----- nvinfo : EIATTR_EXTERNS
	.align		4
        /*0010*/ 	.byte	0x04, 0x0f
        /*0012*/ 	.short	(.L_10 - .L_9)


	//   ....[0]....
	.align		4
.L_9:
        /*0014*/ 	.word	index@(vprintf)


	//----- nvinfo : EIATTR_MERCURY_ISA_VERSION
	.align		4
.L_10:
        /*0018*/ 	.byte	0x03, 0x5f
        /*001a*/ 	.short	0x0101


	//----- nvinfo : EIATTR_VRC_CTA_INIT_COUNT
	.align		4
        /*001c*/ 	.byte	0x02, 0x4a
	.zero		1
	.zero		1


	//----- nvinfo : EIATTR_SYSCALL_OFFSETS
	.align		4
        /*0020*/ 	.byte	0x04, 0x46
        /*0022*/ 	.short	(.L_12 - .L_11)


	//   ....[0]....
.L_11:
        /*0024*/ 	.word	0x000000e0


	//----- nvinfo : EIATTR_EXIT_INSTR_OFFSETS
	.align		4
.L_12:
        /*0028*/ 	.byte	0x04, 0x1c
        /*002a*/ 	.short	(.L_14 - .L_13)


	//   ....[0]....
.L_13:
        /*002c*/ 	.word	0x000000f0


	//----- nvinfo : EIATTR_SW_WAR
	.align		4
.L_14:
        /*0030*/ 	.byte	0x04, 0x36
        /*0032*/ 	.short	(.L_16 - .L_15)
.L_15:
        /*0034*/ 	.word	0x00000008
.L_16:


//--------------------- .nv.callgraph             --------------------------
	.section	.nv.callgraph,"",@"SHT_CUDA_CALLGRAPH"
	.align	4
	.sectionentsize	8
	.align		4
        /*0000*/ 	.word	0x00000000
	.align		4
        /*0004*/ 	.word	0xffffffff
	.align		4
        /*0008*/ 	.word	index@(_Z3minv)
	.align		4
        /*000c*/ 	.word	index@(vprintf)
	.align		4
        /*0010*/ 	.word	0x00000000
	.align		4
        /*0014*/ 	.word	0xfffffffe
	.align		4
        /*0018*/ 	.word	0x00000000
	.align		4
        /*001c*/ 	.word	0xfffffffd
	.align		4
        /*0020*/ 	.word	0x00000000
	.align		4
        /*0024*/ 	.word	0xfffffffc


//--------------------- .nv.constant4             --------------------------
	.section	.nv.constant4,"a",@progbits
	.align	8
	.align		8
.nv.constant4:
        /*0000*/ 	.dword	vprintf
	.align		8
        /*0008*/ 	.dword	$str


//--------------------- .text._Z3minv             --------------------------
	.section	.text._Z3minv,"ax",@progbits
	.align	128
        .global         _Z3minv
        .type           _Z3minv,@function
        .size           _Z3minv,(.L_x_2 - _Z3minv)
        .other          _Z3minv,@"STO_CUDA_ENTRY STV_DEFAULT"
_Z3minv:
.text._Z3minv:
[----:B------:R-:W0:Y:S01]  /*0000*/  LDC R1, c[0x0][0x37c] ;  /* 0x0000df00ff017b82 */ /* 0x000e220000000800 */
[----:B------:R-:W1:Y:S01]  /*0010*/  S2R R8, SR_CTAID.X ;  /* 0x0000000000087919 */ /* 0x000e620000002500 */
[----:B0-----:R-:W-:Y:S01]  /*0020*/  VIADD R1, R1, 0xfffffff8 ;  /* 0xfffffff801017836 */ /* 0x001fe20000000000 */
[----:B------:R-:W-:Y:S01]  /*0030*/  MOV R0, 0x0 ;  /* 0x0000000000007802 */ /* 0x000fe20000000f00 */
[----:B------:R-:W0:Y:S04]  /*0040*/  LDCU UR4, c[0x0][0x2f8] ;  /* 0x00005f00ff0477ac */ /* 0x000e280008000800 */
[----:B------:R2:W3:Y:S01]  /*0050*/  LDC.64 R2, c[0x4][R0] ;  /* 0x0100000000027b82 */ /* 0x0004e20000000a00 */
[----:B------:R-:W4:Y:S01]  /*0060*/  LDCU.64 UR6, c[0x4][0x8] ;  /* 0x01000100ff0677ac */ /* 0x000f220008000a00 */
[----:B------:R-:W5:Y:S01]  /*0070*/  LDCU UR5, c[0x0][0x2fc] ;  /* 0x00005f80ff0577ac */ /* 0x000f620008000800 */
[----:B0-----:R-:W-:Y:S01]  /*0080*/  IADD3 R6, P0, PT, R1, UR4, RZ ;  /* 0x0000000401067c10 */ /* 0x001fe2000ff1e0ff */
[----:B----4-:R-:W-:Y:S01]  /*0090*/  IMAD.U32 R4, RZ, RZ, UR6 ;  /* 0x00000006ff047e24 */ /* 0x010fe2000f8e00ff */
[----:B------:R-:W-:-:S03]  /*00a0*/  MOV R5, UR7 ;  /* 0x0000000700057c02 */ /* 0x000fc60008000f00 */
[----:B-----5:R-:W-:Y:S01]  /*00b0*/  IMAD.X R7, RZ, RZ, UR5, P0 ;  /* 0x00000005ff077e24 */ /* 0x020fe200080e06ff */
[----:B-1----:R2:W-:Y:S07]  /*00c0*/  STL [R1], R8 ;  /* 0x0000000801007387 */ /* 0x0025ee0000100800 */
[----:B------:R-:W-:-:S07]  /*00d0*/  LEPC R20, `(.L_x_0) ;  /* 0x000000001014794e */ /* 0x000fce0000000000 */
[----:B--23--:R-:W-:Y:S05]  /*00e0*/  CALL.ABS.NOINC R2 ;  /* 0x0000000002007343 */ /* 0x00cfea0003c00000 */
.L_x_0:
[----:B------:R-:W-:Y:S05]  /*00f0*/  EXIT ;  /* 0x000000000000794d */ /* 0x000fea0003800000 */
.L_x_1:
[----:B------:R-:W-:-:S00]  /*0100*/  BRA `(.L_x_1) ;  /* 0xfffffffc00fc7947 */ /* 0x000fc0000383ffff */
[----:B------:R-:W-:-:S00]  /*0110*/  NOP ;  /* 0x0000000000007918 */ /* 0x000fc00000000000 */
        /* <DEDUP_REMOVED lines=14> */
.L_x_2:


//--------------------- .nv.global.init           --------------------------
	.section	.nv.global.init,"aw",@progbits
.nv.global.init:
	.type		$str,@object
	.size		$str,(.L_0 - $str)
$str:
        /*0000*/ 	.byte	0x48, 0x65, 0x6c, 0x6c, 0x6f, 0x20, 0x77, 0x6f, 0x72, 0x6c, 0x64, 0x21, 0x20, 0x49, 0x27, 0x6d
        /*0010*/ 	.byte	0x20, 0x61, 0x20, 0x74, 0x68, 0x72, 0x65, 0x61, 0x64, 0x20, 0x69, 0x6e, 0x20, 0x62, 0x6c, 0x6f
        /*0020*/ 	.byte	0x63, 0x6b, 0x20, 0x25, 0x64, 0x0a, 0x00
.L_0:


//--------------------- .nv.shared.reserved.0     --------------------------
	.section	.nv.shared.reserved.0,"aw",@nobits
	.weak		__nv_reservedSMEM_offset_0_alias
	.size		__nv_reservedSMEM_offset_0_alias, 0, 64
	.other		__nv_reservedSMEM_offset_0_alias,@"STO_CUDA_RESERVED_SHARED STV_DEFAULT"
__nv_reservedSMEM_offset_0_alias:
	.zero		0
	.zero		64


//--------------------- .nv.constant0._Z3minv     --------------------------
	.section	.nv.constant0._Z3minv,"a",@progbits
	.sectionflags	@""
	.align	4
.nv.constant0._Z3minv:
	.zero		896


//--------------------- SYMBOLS --------------------------

	.type		.nv.reservedSmem.offset0,@object
	.size		.nv.reservedSmem.offset0,0x4
	.type		vprintf,@function
